//
// Generated by NVIDIA NVVM Compiler
//
// Compiler Build ID: CL-36424714
// Cuda compilation tools, release 13.0, V13.0.88
// Based on NVVM 20.0.0
//

.version 9.0
.target sm_100
.address_size 64

	// .globl	gamma_transform_2

.visible .entry gamma_transform_2(
	.param .u64 .ptr .align 1 gamma_transform_2_param_0,
	.param .u64 .ptr .align 1 gamma_transform_2_param_1,
	.param .u32 gamma_transform_2_param_2,
	.param .u32 gamma_transform_2_param_3,
	.param .f32 gamma_transform_2_param_4
)
{
	.reg .pred 	%p<67>;
	.reg .b32 	%r<56>;
	.reg .b32 	%f<215>;
	.reg .b64 	%rd<9>;

	ld.param.u64 	%rd2, [gamma_transform_2_param_0];
	ld.param.u64 	%rd3, [gamma_transform_2_param_1];
	ld.param.u32 	%r2, [gamma_transform_2_param_2];
	ld.param.u32 	%r3, [gamma_transform_2_param_3];
	ld.param.f32 	%f26, [gamma_transform_2_param_4];
	mov.u32 	%r5, %tid.x;
	mov.u32 	%r6, %ctaid.x;
	mov.u32 	%r7, %ntid.x;
	mad.lo.s32 	%r8, %r6, %r7, %r5;
	mov.u32 	%r9, %tid.y;
	mov.u32 	%r10, %ctaid.y;
	mov.u32 	%r11, %ntid.y;
	mad.lo.s32 	%r12, %r10, %r11, %r9;
	mad.lo.s32 	%r1, %r2, %r12, %r8;
	setp.ge.s32 	%p1, %r8, %r2;
	setp.ge.s32 	%p2, %r12, %r3;
	or.pred  	%p3, %p1, %p2;
	mov.f32 	%f212, 0f3F800000;
	@%p3 bra 	$L__BB0_26;
	cvta.to.global.u64 	%rd4, %rd2;
	mul.wide.s32 	%rd5, %r1, 12;
	add.s64 	%rd6, %rd4, %rd5;
	ld.global.f32 	%f1, [%rd6];
	ld.global.f32 	%f2, [%rd6+4];
	ld.global.f32 	%f3, [%rd6+8];
	mul.f32 	%f28, %f26, 0f3F000000;
	cvt.rzi.f32.f32 	%f29, %f28;
	add.f32 	%f30, %f29, %f29;
	sub.f32 	%f31, %f26, %f30;
	abs.f32 	%f4, %f31;
	abs.f32 	%f5, %f1;
	setp.lt.f32 	%p4, %f5, 0f00800000;
	mul.f32 	%f32, %f5, 0f4B800000;
	selp.f32 	%f33, %f32, %f5, %p4;
	selp.f32 	%f34, 0fC1C00000, 0f00000000, %p4;
	mov.b32 	%r14, %f33;
	add.s32 	%r15, %r14, -1060439283;
	and.b32  	%r16, %r15, -8388608;
	sub.s32 	%r17, %r14, %r16;
	mov.b32 	%f35, %r17;
	cvt.rn.f32.s32 	%f36, %r16;
	fma.rn.f32 	%f37, %f36, 0f34000000, %f34;
	add.f32 	%f38, %f35, 0fBF800000;
	add.f32 	%f39, %f35, 0f3F800000;
	rcp.approx.ftz.f32 	%f40, %f39;
	add.f32 	%f41, %f38, %f38;
	mul.f32 	%f42, %f41, %f40;
	mul.f32 	%f43, %f42, %f42;
	sub.f32 	%f44, %f38, %f42;
	add.f32 	%f45, %f44, %f44;
	neg.f32 	%f46, %f42;
	fma.rn.f32 	%f47, %f46, %f38, %f45;
	mul.rn.f32 	%f48, %f40, %f47;
	fma.rn.f32 	%f49, %f43, 0f3A2C32E4, 0f3B52E7DB;
	fma.rn.f32 	%f50, %f49, %f43, 0f3C93BB73;
	fma.rn.f32 	%f51, %f50, %f43, 0f3DF6384F;
	mul.rn.f32 	%f52, %f51, %f43;
	fma.rn.f32 	%f53, %f42, 0f3FB8AA3B, %f37;
	sub.f32 	%f54, %f37, %f53;
	fma.rn.f32 	%f55, %f42, 0f3FB8AA3B, %f54;
	fma.rn.f32 	%f56, %f48, 0f3FB8AA3B, %f55;
	fma.rn.f32 	%f57, %f42, 0f32A55E34, %f56;
	mul.f32 	%f58, %f52, 0f40400000;
	fma.rn.f32 	%f59, %f58, %f48, %f57;
	fma.rn.f32 	%f60, %f52, %f42, %f59;
	add.rn.f32 	%f61, %f53, %f60;
	neg.f32 	%f62, %f53;
	add.rn.f32 	%f63, %f61, %f62;
	neg.f32 	%f64, %f63;
	add.rn.f32 	%f65, %f60, %f64;
	mul.rn.f32 	%f66, %f61, %f26;
	neg.f32 	%f67, %f66;
	fma.rn.f32 	%f68, %f61, %f26, %f67;
	fma.rn.f32 	%f69, %f65, %f26, %f68;
	cvt.rni.f32.f32 	%f70, %f66;
	sub.f32 	%f71, %f66, %f70;
	add.f32 	%f72, %f71, %f69;
	fma.rn.f32 	%f73, %f72, 0f391FCB8E, 0f3AAF85ED;
	fma.rn.f32 	%f74, %f73, %f72, 0f3C1D9856;
	fma.rn.f32 	%f75, %f74, %f72, 0f3D6357BB;
	fma.rn.f32 	%f76, %f75, %f72, 0f3E75FDEC;
	fma.rn.f32 	%f77, %f76, %f72, 0f3F317218;
	fma.rn.f32 	%f78, %f77, %f72, 0f3F800000;
	cvt.rzi.s32.f32 	%r18, %f70;
	setp.gt.f32 	%p5, %f70, 0f00000000;
	selp.b32 	%r19, 0, -2097152000, %p5;
	add.s32 	%r20, %r19, 2130706432;
	mov.b32 	%f79, %r20;
	mul.f32 	%f80, %f78, %f79;
	shl.b32 	%r21, %r18, 23;
	sub.s32 	%r22, %r21, %r19;
	mov.b32 	%f81, %r22;
	mul.f32 	%f82, %f80, %f81;
	abs.f32 	%f83, %f66;
	setp.gt.f32 	%p6, %f83, 0f43180000;
	setp.lt.f32 	%p7, %f66, 0f00000000;
	selp.f32 	%f84, 0f00000000, 0f7F800000, %p7;
	selp.f32 	%f6, %f84, %f82, %p6;
	setp.eq.f32 	%p8, %f1, 0f3F800000;
	setp.eq.f32 	%p9, %f26, 0f00000000;
	or.pred  	%p10, %p9, %p8;
	@%p10 bra 	$L__BB0_9;
	setp.num.f32 	%p11, %f5, %f5;
	abs.f32 	%f85, %f26;
	setp.num.f32 	%p12, %f85, %f85;
	and.pred  	%p13, %p11, %p12;
	@%p13 bra 	$L__BB0_4;
	add.rn.f32 	%f212, %f1, %f26;
	bra.uni 	$L__BB0_9;
$L__BB0_4:
	setp.neu.f32 	%p14, %f1, 0f00000000;
	setp.neu.f32 	%p15, %f5, 0f7F800000;
	and.pred  	%p16, %p14, %p15;
	@%p16 bra 	$L__BB0_6;
	setp.neu.f32 	%p23, %f4, 0f3F800000;
	add.f32 	%f90, %f1, %f1;
	mov.b32 	%r23, %f90;
	setp.lt.f32 	%p24, %f26, 0f00000000;
	xor.b32  	%r24, %r23, 2139095040;
	selp.b32 	%r25, %r24, %r23, %p24;
	and.b32  	%r26, %r25, 2147483647;
	selp.b32 	%r27, %r26, %r25, %p23;
	mov.b32 	%f212, %r27;
	bra.uni 	$L__BB0_9;
$L__BB0_6:
	setp.eq.f32 	%p17, %f1, 0fBF800000;
	setp.eq.f32 	%p18, %f85, 0f7F800000;
	and.pred  	%p19, %p17, %p18;
	@%p19 bra 	$L__BB0_9;
	setp.geu.f32 	%p20, %f1, 0f00000000;
	mov.f32 	%f212, %f6;
	@%p20 bra 	$L__BB0_9;
	setp.neu.f32 	%p21, %f4, 0f3F800000;
	neg.f32 	%f87, %f6;
	selp.f32 	%f88, %f6, %f87, %p21;
	cvt.rmi.f32.f32 	%f89, %f26;
	setp.neu.f32 	%p22, %f26, %f89;
	selp.f32 	%f212, 0f7FFFFFFF, %f88, %p22;
$L__BB0_9:
	setp.eq.f32 	%p25, %f26, 0f00000000;
	cvta.to.global.u64 	%rd7, %rd3;
	add.s64 	%rd1, %rd7, %rd5;
	st.global.f32 	[%rd1], %f212;
	abs.f32 	%f12, %f2;
	setp.lt.f32 	%p26, %f12, 0f00800000;
	mul.f32 	%f92, %f12, 0f4B800000;
	selp.f32 	%f93, %f92, %f12, %p26;
	selp.f32 	%f94, 0fC1C00000, 0f00000000, %p26;
	mov.b32 	%r28, %f93;
	add.s32 	%r29, %r28, -1060439283;
	and.b32  	%r30, %r29, -8388608;
	sub.s32 	%r31, %r28, %r30;
	mov.b32 	%f95, %r31;
	cvt.rn.f32.s32 	%f96, %r30;
	fma.rn.f32 	%f97, %f96, 0f34000000, %f94;
	add.f32 	%f98, %f95, 0fBF800000;
	add.f32 	%f99, %f95, 0f3F800000;
	rcp.approx.ftz.f32 	%f100, %f99;
	add.f32 	%f101, %f98, %f98;
	mul.f32 	%f102, %f101, %f100;
	mul.f32 	%f103, %f102, %f102;
	sub.f32 	%f104, %f98, %f102;
	add.f32 	%f105, %f104, %f104;
	neg.f32 	%f106, %f102;
	fma.rn.f32 	%f107, %f106, %f98, %f105;
	mul.rn.f32 	%f108, %f100, %f107;
	fma.rn.f32 	%f109, %f103, 0f3A2C32E4, 0f3B52E7DB;
	fma.rn.f32 	%f110, %f109, %f103, 0f3C93BB73;
	fma.rn.f32 	%f111, %f110, %f103, 0f3DF6384F;
	mul.rn.f32 	%f112, %f111, %f103;
	fma.rn.f32 	%f113, %f102, 0f3FB8AA3B, %f97;
	sub.f32 	%f114, %f97, %f113;
	fma.rn.f32 	%f115, %f102, 0f3FB8AA3B, %f114;
	fma.rn.f32 	%f116, %f108, 0f3FB8AA3B, %f115;
	fma.rn.f32 	%f117, %f102, 0f32A55E34, %f116;
	mul.f32 	%f118, %f112, 0f40400000;
	fma.rn.f32 	%f119, %f118, %f108, %f117;
	fma.rn.f32 	%f120, %f112, %f102, %f119;
	add.rn.f32 	%f121, %f113, %f120;
	neg.f32 	%f122, %f113;
	add.rn.f32 	%f123, %f121, %f122;
	neg.f32 	%f124, %f123;
	add.rn.f32 	%f125, %f120, %f124;
	mul.rn.f32 	%f126, %f121, %f26;
	neg.f32 	%f127, %f126;
	fma.rn.f32 	%f128, %f121, %f26, %f127;
	fma.rn.f32 	%f129, %f125, %f26, %f128;
	cvt.rni.f32.f32 	%f130, %f126;
	sub.f32 	%f131, %f126, %f130;
	add.f32 	%f132, %f131, %f129;
	fma.rn.f32 	%f133, %f132, 0f391FCB8E, 0f3AAF85ED;
	fma.rn.f32 	%f134, %f133, %f132, 0f3C1D9856;
	fma.rn.f32 	%f135, %f134, %f132, 0f3D6357BB;
	fma.rn.f32 	%f136, %f135, %f132, 0f3E75FDEC;
	fma.rn.f32 	%f137, %f136, %f132, 0f3F317218;
	fma.rn.f32 	%f138, %f137, %f132, 0f3F800000;
	cvt.rzi.s32.f32 	%r32, %f130;
	setp.gt.f32 	%p27, %f130, 0f00000000;
	selp.b32 	%r33, 0, -2097152000, %p27;
	add.s32 	%r34, %r33, 2130706432;
	mov.b32 	%f139, %r34;
	mul.f32 	%f140, %f138, %f139;
	shl.b32 	%r35, %r32, 23;
	sub.s32 	%r36, %r35, %r33;
	mov.b32 	%f141, %r36;
	mul.f32 	%f142, %f140, %f141;
	abs.f32 	%f143, %f126;
	setp.gt.f32 	%p28, %f143, 0f43180000;
	setp.lt.f32 	%p29, %f126, 0f00000000;
	selp.f32 	%f144, 0f00000000, 0f7F800000, %p29;
	selp.f32 	%f13, %f144, %f142, %p28;
	setp.eq.f32 	%p30, %f2, 0f3F800000;
	or.pred  	%p31, %p25, %p30;
	mov.f32 	%f213, 0f3F800000;
	@%p31 bra 	$L__BB0_17;
	setp.num.f32 	%p32, %f12, %f12;
	abs.f32 	%f145, %f26;
	setp.num.f32 	%p33, %f145, %f145;
	and.pred  	%p34, %p32, %p33;
	@%p34 bra 	$L__BB0_12;
	add.rn.f32 	%f213, %f2, %f26;
	bra.uni 	$L__BB0_17;
$L__BB0_12:
	setp.neu.f32 	%p35, %f2, 0f00000000;
	setp.neu.f32 	%p36, %f12, 0f7F800000;
	and.pred  	%p37, %p35, %p36;
	@%p37 bra 	$L__BB0_14;
	setp.neu.f32 	%p44, %f4, 0f3F800000;
	add.f32 	%f150, %f2, %f2;
	mov.b32 	%r37, %f150;
	setp.lt.f32 	%p45, %f26, 0f00000000;
	xor.b32  	%r38, %r37, 2139095040;
	selp.b32 	%r39, %r38, %r37, %p45;
	and.b32  	%r40, %r39, 2147483647;
	selp.b32 	%r41, %r40, %r39, %p44;
	mov.b32 	%f213, %r41;
	bra.uni 	$L__BB0_17;
$L__BB0_14:
	setp.eq.f32 	%p38, %f2, 0fBF800000;
	setp.eq.f32 	%p39, %f145, 0f7F800000;
	and.pred  	%p40, %p38, %p39;
	@%p40 bra 	$L__BB0_17;
	setp.geu.f32 	%p41, %f2, 0f00000000;
	mov.f32 	%f213, %f13;
	@%p41 bra 	$L__BB0_17;
	setp.neu.f32 	%p42, %f4, 0f3F800000;
	neg.f32 	%f147, %f13;
	selp.f32 	%f148, %f13, %f147, %p42;
	cvt.rmi.f32.f32 	%f149, %f26;
	setp.neu.f32 	%p43, %f26, %f149;
	selp.f32 	%f213, 0f7FFFFFFF, %f148, %p43;
$L__BB0_17:
	setp.eq.f32 	%p46, %f26, 0f00000000;
	st.global.f32 	[%rd1+4], %f213;
	abs.f32 	%f19, %f3;
	setp.lt.f32 	%p47, %f19, 0f00800000;
	mul.f32 	%f152, %f19, 0f4B800000;
	selp.f32 	%f153, %f152, %f19, %p47;
	selp.f32 	%f154, 0fC1C00000, 0f00000000, %p47;
	mov.b32 	%r42, %f153;
	add.s32 	%r43, %r42, -1060439283;
	and.b32  	%r44, %r43, -8388608;
	sub.s32 	%r45, %r42, %r44;
	mov.b32 	%f155, %r45;
	cvt.rn.f32.s32 	%f156, %r44;
	fma.rn.f32 	%f157, %f156, 0f34000000, %f154;
	add.f32 	%f158, %f155, 0fBF800000;
	add.f32 	%f159, %f155, 0f3F800000;
	rcp.approx.ftz.f32 	%f160, %f159;
	add.f32 	%f161, %f158, %f158;
	mul.f32 	%f162, %f161, %f160;
	mul.f32 	%f163, %f162, %f162;
	sub.f32 	%f164, %f158, %f162;
	add.f32 	%f165, %f164, %f164;
	neg.f32 	%f166, %f162;
	fma.rn.f32 	%f167, %f166, %f158, %f165;
	mul.rn.f32 	%f168, %f160, %f167;
	fma.rn.f32 	%f169, %f163, 0f3A2C32E4, 0f3B52E7DB;
	fma.rn.f32 	%f170, %f169, %f163, 0f3C93BB73;
	fma.rn.f32 	%f171, %f170, %f163, 0f3DF6384F;
	mul.rn.f32 	%f172, %f171, %f163;
	fma.rn.f32 	%f173, %f162, 0f3FB8AA3B, %f157;
	sub.f32 	%f174, %f157, %f173;
	fma.rn.f32 	%f175, %f162, 0f3FB8AA3B, %f174;
	fma.rn.f32 	%f176, %f168, 0f3FB8AA3B, %f175;
	fma.rn.f32 	%f177, %f162, 0f32A55E34, %f176;
	mul.f32 	%f178, %f172, 0f40400000;
	fma.rn.f32 	%f179, %f178, %f168, %f177;
	fma.rn.f32 	%f180, %f172, %f162, %f179;
	add.rn.f32 	%f181, %f173, %f180;
	neg.f32 	%f182, %f173;
	add.rn.f32 	%f183, %f181, %f182;
	neg.f32 	%f184, %f183;
	add.rn.f32 	%f185, %f180, %f184;
	mul.rn.f32 	%f186, %f181, %f26;
	neg.f32 	%f187, %f186;
	fma.rn.f32 	%f188, %f181, %f26, %f187;
	fma.rn.f32 	%f189, %f185, %f26, %f188;
	cvt.rni.f32.f32 	%f190, %f186;
	sub.f32 	%f191, %f186, %f190;
	add.f32 	%f192, %f191, %f189;
	fma.rn.f32 	%f193, %f192, 0f391FCB8E, 0f3AAF85ED;
	fma.rn.f32 	%f194, %f193, %f192, 0f3C1D9856;
	fma.rn.f32 	%f195, %f194, %f192, 0f3D6357BB;
	fma.rn.f32 	%f196, %f195, %f192, 0f3E75FDEC;
	fma.rn.f32 	%f197, %f196, %f192, 0f3F317218;
	fma.rn.f32 	%f198, %f197, %f192, 0f3F800000;
	cvt.rzi.s32.f32 	%r46, %f190;
	setp.gt.f32 	%p48, %f190, 0f00000000;
	selp.b32 	%r47, 0, -2097152000, %p48;
	add.s32 	%r48, %r47, 2130706432;
	mov.b32 	%f199, %r48;
	mul.f32 	%f200, %f198, %f199;
	shl.b32 	%r49, %r46, 23;
	sub.s32 	%r50, %r49, %r47;
	mov.b32 	%f201, %r50;
	mul.f32 	%f202, %f200, %f201;
	abs.f32 	%f203, %f186;
	setp.gt.f32 	%p49, %f203, 0f43180000;
	setp.lt.f32 	%p50, %f186, 0f00000000;
	selp.f32 	%f204, 0f00000000, 0f7F800000, %p50;
	selp.f32 	%f20, %f204, %f202, %p49;
	setp.eq.f32 	%p51, %f3, 0f3F800000;
	or.pred  	%p52, %p46, %p51;
	mov.f32 	%f214, 0f3F800000;
	@%p52 bra 	$L__BB0_25;
	setp.num.f32 	%p53, %f19, %f19;
	abs.f32 	%f205, %f26;
	setp.num.f32 	%p54, %f205, %f205;
	and.pred  	%p55, %p53, %p54;
	@%p55 bra 	$L__BB0_20;
	add.rn.f32 	%f214, %f3, %f26;
	bra.uni 	$L__BB0_25;
$L__BB0_20:
	setp.neu.f32 	%p56, %f3, 0f00000000;
	setp.neu.f32 	%p57, %f19, 0f7F800000;
	and.pred  	%p58, %p56, %p57;
	@%p58 bra 	$L__BB0_22;
	setp.neu.f32 	%p65, %f4, 0f3F800000;
	add.f32 	%f210, %f3, %f3;
	mov.b32 	%r51, %f210;
	setp.lt.f32 	%p66, %f26, 0f00000000;
	xor.b32  	%r52, %r51, 2139095040;
	selp.b32 	%r53, %r52, %r51, %p66;
	and.b32  	%r54, %r53, 2147483647;
	selp.b32 	%r55, %r54, %r53, %p65;
	mov.b32 	%f214, %r55;
	bra.uni 	$L__BB0_25;
$L__BB0_22:
	setp.eq.f32 	%p59, %f3, 0fBF800000;
	setp.eq.f32 	%p60, %f205, 0f7F800000;
	and.pred  	%p61, %p59, %p60;
	@%p61 bra 	$L__BB0_25;
	setp.geu.f32 	%p62, %f3, 0f00000000;
	mov.f32 	%f214, %f20;
	@%p62 bra 	$L__BB0_25;
	setp.neu.f32 	%p63, %f4, 0f3F800000;
	neg.f32 	%f207, %f20;
	selp.f32 	%f208, %f20, %f207, %p63;
	cvt.rmi.f32.f32 	%f209, %f26;
	setp.neu.f32 	%p64, %f26, %f209;
	selp.f32 	%f214, 0f7FFFFFFF, %f208, %p64;
$L__BB0_25:
	st.global.f32 	[%rd1+8], %f214;
$L__BB0_26:
	ret;

}


// ===== COMPILED SASS (sm_100) =====

	.target	sm_100

	.elftype	@"ET_EXEC"


//--------------------- .note.nv.tkinfo           --------------------------
	.section	.note.nv.tkinfo,"",@"SHT_NOTE"
	.sectionflags	@"SHF_NOTE_NV_TKINFO"
	.tkinfo
        /*0018*/ 	.word	0x00000002
        /*0030*/ 	.string	""
        /*0030*/ 	.string	"ptxas"
        /*0030*/ 	.string	"Cuda compilation tools, release 13.0, V13.0.88"
        /*0030*/ 	.string	"Build cuda_13.0.r13.0/compiler.36424714_0"
        /*0030*/ 	.string	"-arch sm_100 -m 64 "



//--------------------- .note.nv.cuinfo           --------------------------
	.section	.note.nv.cuinfo,"",@"SHT_NOTE"
	.sectionflags	@"SHF_NOTE_NV_CUINFO"
        /*0018*/ 	.short	0x0002
        /*001a*/ 	.short	0x0064
        /*001c*/ 	.short	0x0082
	.zero		2


//--------------------- .nv.info                  --------------------------
	.section	.nv.info,"",@"SHT_CUDA_INFO"
	.align	4


	//----- nvinfo : EIATTR_REGCOUNT
	.align		4
        /*0000*/ 	.byte	0x04, 0x2f
        /*0002*/ 	.short	(.L_1 - .L_0)
	.align		4
.L_0:
        /*0004*/ 	.word	index@(gamma_transform_2)
        /*0008*/ 	.word	0x00000014


	//----- nvinfo : EIATTR_FRAME_SIZE
	.align		4
.L_1:
        /*000c*/ 	.byte	0x04, 0x11
        /*000e*/ 	.short	(.L_3 - .L_2)
	.align		4
.L_2:
        /*0010*/ 	.word	index@(gamma_transform_2)
        /*0014*/ 	.word	0x00000000


	//----- nvinfo : EIATTR_MIN_STACK_SIZE
	.align		4
.L_3:
        /*0018*/ 	.byte	0x04, 0x12
        /*001a*/ 	.short	(.L_5 - .L_4)
	.align		4
.L_4:
        /*001c*/ 	.word	index@(gamma_transform_2)
        /*0020*/ 	.word	0x00000000
.L_5:


//--------------------- .nv.compat                --------------------------
	.section	.nv.compat,"",@"SHT_CUDA_COMPAT_INFO"
	.align	4
        /*0000*/ 	.byte	0x02, 0x09, 0x00, 0x00, 0x02, 0x02, 0x01, 0x00, 0x02, 0x05, 0x05, 0x00, 0x03, 0x07, 0x01, 0x01
        /*0010*/ 	.byte	0x02, 0x03, 0x00, 0x00, 0x02, 0x06, 0x01, 0x00, 0x04, 0x0b, 0x08, 0x00, 0x01, 0x00, 0x00, 0x00
        /*0020*/ 	.byte	0x00, 0x00, 0x00, 0x00


//--------------------- .nv.info.gamma_transform_2 --------------------------
	.section	.nv.info.gamma_transform_2,"",@"SHT_CUDA_INFO"
	.sectionflags	@""
	.align	4


	//----- nvinfo : EIATTR_CUDA_API_VERSION
	.align		4
        /*0000*/ 	.byte	0x04, 0x37
        /*0002*/ 	.short	(.L_7 - .L_6)
.L_6:
        /*0004*/ 	.word	0x00000082


	//----- nvinfo : EIATTR_KPARAM_INFO
	.align		4
.L_7:
        /*0008*/ 	.byte	0x04, 0x17
        /*000a*/ 	.short	(.L_9 - .L_8)
.L_8:
        /*000c*/ 	.word	0x00000000
        /*0010*/ 	.short	0x0004
        /*0012*/ 	.short	0x0018
        /*0014*/ 	.byte	0x00, 0xf0, 0x11, 0x00


	//----- nvinfo : EIATTR_KPARAM_INFO
	.align		4
.L_9:
        /*0018*/ 	.byte	0x04, 0x17
        /*001a*/ 	.short	(.L_11 - .L_10)
.L_10:
        /*001c*/ 	.word	0x00000000
        /*0020*/ 	.short	0x0003
        /*0022*/ 	.short	0x0014
        /*0024*/ 	.byte	0x00, 0xf0, 0x11, 0x00


	//----- nvinfo : EIATTR_KPARAM_INFO
	.align		4
.L_11:
        /*0028*/ 	.byte	0x04, 0x17
        /*002a*/ 	.short	(.L_13 - .L_12)
.L_12:
        /*002c*/ 	.word	0x00000000
        /*0030*/ 	.short	0x0002
        /*0032*/ 	.short	0x0010
        /*0034*/ 	.byte	0x00, 0xf0, 0x11, 0x00


	//----- nvinfo : EIATTR_KPARAM_INFO
	.align		4
.L_13:
        /*0038*/ 	.byte	0x04, 0x17
        /*003a*/ 	.short	(.L_15 - .L_14)
.L_14:
        /*003c*/ 	.word	0x00000000
        /*0040*/ 	.short	0x0001
        /*0042*/ 	.short	0x0008
        /*0044*/ 	.byte	0x00, 0xf5, 0x21, 0x00


	//----- nvinfo : EIATTR_KPARAM_INFO
	.align		4
.L_15:
        /*0048*/ 	.byte	0x04, 0x17
        /*004a*/ 	.short	(.L_17 - .L_16)
.L_16:
        /*004c*/ 	.word	0x00000000
        /*0050*/ 	.short	0x0000
        /*0052*/ 	.short	0x0000
        /*0054*/ 	.byte	0x00, 0xf5, 0x21, 0x00


	//----- nvinfo : EIATTR_SPARSE_MMA_MASK
	.align		4
.L_17:
        /*0058*/ 	.byte	0x03, 0x50
        /*005a*/ 	.short	0x0000


	//----- nvinfo : EIATTR_MAXREG_COUNT
	.align		4
        /*005c*/ 	.byte	0x03, 0x1b
        /*005e*/ 	.short	0x00ff


	//----- nvinfo : EIATTR_MERCURY_ISA_VERSION
	.align		4
        /*0060*/ 	.byte	0x03, 0x5f
        /*0062*/ 	.short	0x0101


	//----- nvinfo : EIATTR_VRC_CTA_INIT_COUNT
	.align		4
        /*0064*/ 	.byte	0x02, 0x4a
	.zero		1
	.zero		1


	//----- nvinfo : EIATTR_EXIT_INSTR_OFFSETS
	.align		4
        /*0068*/ 	.byte	0x04, 0x1c
        /*006a*/ 	.short	(.L_19 - .L_18)


	//   ....[0]....
.L_18:
        /*006c*/ 	.word	0x000000d0


	//   ....[1]....
        /*0070*/ 	.word	0x000011f0


	//----- nvinfo : EIATTR_CRS_STACK_SIZE
	.align		4
.L_19:
        /*0074*/ 	.byte	0x04, 0x1e
        /*0076*/ 	.short	(.L_21 - .L_20)
.L_20:
        /*0078*/ 	.word	0x00000000


	//----- nvinfo : EIATTR_CBANK_PARAM_SIZE
	.align		4
.L_21:
        /*007c*/ 	.byte	0x03, 0x19
        /*007e*/ 	.short	0x001c


	//----- nvinfo : EIATTR_PARAM_CBANK
	.align		4
        /*0080*/ 	.byte	0x04, 0x0a
        /*0082*/ 	.short	(.L_23 - .L_22)
	.align		4
.L_22:
        /*0084*/ 	.word	index@(.nv.constant0.gamma_transform_2)
        /*0088*/ 	.short	0x0380
        /*008a*/ 	.short	0x001c


	//----- nvinfo : EIATTR_SW_WAR
	.align		4
.L_23:
        /*008c*/ 	.byte	0x04, 0x36
        /*008e*/ 	.short	(.L_25 - .L_24)
.L_24:
        /*0090*/ 	.word	0x00000008
.L_25:


//--------------------- .nv.callgraph             --------------------------
	.section	.nv.callgraph,"",@"SHT_CUDA_CALLGRAPH"
	.align	4
	.sectionentsize	8
	.align		4
        /*0000*/ 	.word	0x00000000
	.align		4
        /*0004*/ 	.word	0xffffffff
	.align		4
        /*0008*/ 	.word	0x00000000
	.align		4
        /*000c*/ 	.word	0xfffffffe
	.align		4
        /*0010*/ 	.word	0x00000000
	.align		4
        /*0014*/ 	.word	0xfffffffd
	.align		4
        /*0018*/ 	.word	0x00000000
	.align		4
        /*001c*/ 	.word	0xfffffffc


//--------------------- .text.gamma_transform_2   --------------------------
	.section	.text.gamma_transform_2,"ax",@progbits
	.align	128
        .global         gamma_transform_2
        .type           gamma_transform_2,@function
        .size           gamma_transform_2,(.L_x_7 - gamma_transform_2)
        .other          gamma_transform_2,@"STO_CUDA_ENTRY STV_DEFAULT"
gamma_transform_2:
.text.gamma_transform_2:
[----:B------:R-:W-:Y:S01]  /*0000*/  LDC R1, c[0x0][0x37c] ;  /* 0x0000df00ff017b82 */ /* 0x000fe20000000800 */
[----:B------:R-:W0:Y:S07]  /*0010*/  S2R R0, SR_TID.Y ;  /* 0x0000000000007919 */ /* 0x000e2e0000002200 */
[----:B------:R-:W1:Y:S01]  /*0020*/  LDC R2, c[0x0][0x360] ;  /* 0x0000d800ff027b82 */ /* 0x000e620000000800 */
[----:B------:R-:W2:Y:S01]  /*0030*/  LDCU.64 UR6, c[0x0][0x390] ;  /* 0x00007200ff0677ac */ /* 0x000ea20008000a00 */
[----:B------:R-:W1:Y:S06]  /*0040*/  S2R R3, SR_TID.X ;  /* 0x0000000000037919 */ /* 0x000e6c0000002100 */
[----:B------:R-:W0:Y:S08]  /*0050*/  S2UR UR5, SR_CTAID.Y ;  /* 0x00000000000579c3 */ /* 0x000e300000002600 */
[----:B------:R-:W0:Y:S08]  /*0060*/  LDC R5, c[0x0][0x364] ;  /* 0x0000d900ff057b82 */ /* 0x000e300000000800 */
[----:B------:R-:W1:Y:S01]  /*0070*/  S2UR UR4, SR_CTAID.X ;  /* 0x00000000000479c3 */ /* 0x000e620000002500 */
[----:B0-----:R-:W-:-:S05]  /*0080*/  IMAD R0, R5, UR5, R0 ;  /* 0x0000000505007c24 */ /* 0x001fca000f8e0200 */
[----:B--2---:R-:W-:Y:S01]  /*0090*/  ISETP.GE.AND P0, PT, R0, UR7, PT ;  /* 0x0000000700007c0c */ /* 0x004fe2000bf06270 */
[----:B-1----:R-:W-:-:S05]  /*00a0*/  IMAD R3, R2, UR4, R3 ;  /* 0x0000000402037c24 */ /* 0x002fca000f8e0203 */
[----:B------:R-:W-:Y:S01]  /*00b0*/  ISETP.GE.OR P0, PT, R3, UR6, P0 ;  /* 0x0000000603007c0c */ /* 0x000fe20008706670 */
[----:B------:R-:W-:-:S12]  /*00c0*/  IMAD R3, R0, UR6, R3 ;  /* 0x0000000600037c24 */ /* 0x000fd8000f8e0203 */
[----:B------:R-:W-:Y:S05]  /*00d0*/  @P0 EXIT ;  /* 0x000000000000094d */ /* 0x000fea0003800000 */
[----:B------:R-:W0:Y:S01]  /*00e0*/  LDC.64 R6, c[0x0][0x380] ;  /* 0x0000e000ff067b82 */ /* 0x000e220000000a00 */
[----:B------:R-:W1:Y:S01]  /*00f0*/  LDCU.64 UR4, c[0x0][0x358] ;  /* 0x00006b00ff0477ac */ /* 0x000e620008000a00 */
[----:B0-----:R-:W-:-:S05]  /*0100*/  IMAD.WIDE R6, R3, 0xc, R6 ;  /* 0x0000000c03067825 */ /* 0x001fca00078e0206 */
[----:B-1----:R-:W2:Y:S04]  /*0110*/  LDG.E R4, desc[UR4][R6.64] ;  /* 0x0000000406047981 */ /* 0x002ea8000c1e1900 */
[----:B------:R-:W5:Y:S04]  /*0120*/  LDG.E R0, desc[UR4][R6.64+0x4] ;  /* 0x0000040406007981 */ /* 0x000f68000c1e1900 */
[----:B------:R0:W5:Y:S01]  /*0130*/  LDG.E R2, desc[UR4][R6.64+0x8] ;  /* 0x0000080406027981 */ /* 0x000162000c1e1900 */
[----:B------:R-:W-:Y:S01]  /*0140*/  BSSY.RECONVERGENT B0, `(.L_x_0) ;  /* 0x000005b000007945 */ /* 0x000fe20003800200 */
[C---:B--2---:R-:W-:Y:S01]  /*0150*/  FMUL R5, |R4|.reuse, 16777216 ;  /* 0x4b80000004057820 */ /* 0x044fe20000400200 */
[----:B------:R-:W-:-:S04]  /*0160*/  FSETP.GEU.AND P0, PT, |R4|, 1.175494350822287508e-38, PT ;  /* 0x008000000400780b */ /* 0x000fc80003f0e200 */
[----:B------:R-:W-:-:S04]  /*0170*/  FSEL R5, R5, |R4|, !P0 ;  /* 0x4000000405057208 */ /* 0x000fc80004000000 */
[----:B------:R-:W-:-:S04]  /*0180*/  IADD3 R8, PT, PT, R5, -0x3f3504f3, RZ ;  /* 0xc0cafb0d05087810 */ /* 0x000fc80007ffe0ff */
[----:B------:R-:W-:-:S04]  /*0190*/  LOP3.LUT R8, R8, 0xff800000, RZ, 0xc0, !PT ;  /* 0xff80000008087812 */ /* 0x000fc800078ec0ff */
[-C--:B------:R-:W-:Y:S02]  /*01a0*/  IADD3 R5, PT, PT, R5, -R8.reuse, RZ ;  /* 0x8000000805057210 */ /* 0x080fe40007ffe0ff */
[----:B------:R-:W-:-:S03]  /*01b0*/  I2FP.F32.S32 R8, R8 ;  /* 0x0000000800087245 */ /* 0x000fc60000201400 */
[C---:B------:R-:W-:Y:S01]  /*01c0*/  FADD R10, R5.reuse, 1 ;  /* 0x3f800000050a7421 */ /* 0x040fe20000000000 */
[----:B------:R-:W-:Y:S01]  /*01d0*/  FADD R9, R5, -1 ;  /* 0xbf80000005097421 */ /* 0x000fe20000000000 */
[----:B------:R-:W-:-:S03]  /*01e0*/  FSEL R5, RZ, -24, P0 ;  /* 0xc1c00000ff057808 */ /* 0x000fc60000000000 */
[----:B------:R-:W-:Y:S01]  /*01f0*/  FADD R11, R9, R9 ;  /* 0x00000009090b7221 */ /* 0x000fe20000000000 */
[----:B------:R-:W1:Y:S01]  /*0200*/  MUFU.RCP R10, R10 ;  /* 0x0000000a000a7308 */ /* 0x000e620000001000 */
[----:B------:R-:W-:Y:S01]  /*0210*/  FFMA R8, R8, 1.1920928955078125e-07, R5 ;  /* 0x3400000008087823 */ /* 0x000fe20000000005 */
[----:B------:R-:W-:Y:S02]  /*0220*/  HFMA2 R5, -RZ, RZ, 0.771484375, 0.21533203125 ;  /* 0x3a2c32e4ff057431 */ /* 0x000fe400000001ff */
[----:B-1----:R-:W-:-:S04]  /*0230*/  FMUL R11, R10, R11 ;  /* 0x0000000b0a0b7220 */ /* 0x002fc80000400000 */
[----:B0-----:R-:W-:Y:S01]  /*0240*/  FADD R7, R9, -R11 ;  /* 0x8000000b09077221 */ /* 0x001fe20000000000 */
[C---:B------:R-:W-:Y:S01]  /*0250*/  FMUL R6, R11.reuse, R11 ;  /* 0x0000000b0b067220 */ /* 0x040fe20000400000 */
[----:B------:R-:W-:Y:S02]  /*0260*/  FFMA R15, R11, 1.4426950216293334961, R8 ;  /* 0x3fb8aa3b0b0f7823 */ /* 0x000fe40000000008 */
[----:B------:R-:W-:Y:S01]  /*0270*/  FADD R12, R7, R7 ;  /* 0x00000007070c7221 */ /* 0x000fe20000000000 */
[----:B------:R-:W-:Y:S01]  /*0280*/  FFMA R7, R6, R5, 0.0032181653659790754318 ;  /* 0x3b52e7db06077423 */ /* 0x000fe20000000005 */
[----:B------:R-:W-:Y:S02]  /*0290*/  FADD R8, R8, -R15 ;  /* 0x8000000f08087221 */ /* 0x000fe40000000000 */
[----:B------:R-:W-:Y:S01]  /*02a0*/  FFMA R9, R9, -R11, R12 ;  /* 0x8000000b09097223 */ /* 0x000fe2000000000c */
[----:B------:R-:W-:Y:S01]  /*02b0*/  FFMA R13, R6, R7, 0.018033718690276145935 ;  /* 0x3c93bb73060d7423 */ /* 0x000fe20000000007 */
[----:B------:R-:W-:Y:S01]  /*02c0*/  FFMA R8, R11, 1.4426950216293334961, R8 ;  /* 0x3fb8aa3b0b087823 */ /* 0x000fe20000000008 */
[----:B------:R-:W0:Y:S01]  /*02d0*/  LDC R7, c[0x0][0x398] ;  /* 0x0000e600ff077b82 */ /* 0x000e220000000800 */
[----:B------:R-:W-:Y:S01]  /*02e0*/  FMUL R9, R10, R9 ;  /* 0x000000090a097220 */ /* 0x000fe20000400000 */
[----:B------:R-:W-:-:S03]  /*02f0*/  FFMA R13, R6, R13, 0.12022458761930465698 ;  /* 0x3df6384f060d7423 */ /* 0x000fc6000000000d */
[----:B------:R-:W-:Y:S01]  /*0300*/  FFMA R8, R9, 1.4426950216293334961, R8 ;  /* 0x3fb8aa3b09087823 */ /* 0x000fe20000000008 */
[----:B------:R-:W-:-:S03]  /*0310*/  FMUL R6, R6, R13 ;  /* 0x0000000d06067220 */ /* 0x000fc60000400000 */
[----:B------:R-:W-:Y:S01]  /*0320*/  FFMA R8, R11, 1.9251366722983220825e-08, R8 ;  /* 0x32a55e340b087823 */ /* 0x000fe20000000008 */
[----:B------:R-:W-:-:S04]  /*0330*/  FMUL R10, R6, 3 ;  /* 0x40400000060a7820 */ /* 0x000fc80000400000 */
[----:B------:R-:W-:-:S04]  /*0340*/  FFMA R9, R9, R10, R8 ;  /* 0x0000000a09097223 */ /* 0x000fc80000000008 */
[----:B------:R-:W-:-:S04]  /*0350*/  FFMA R6, R11, R6, R9 ;  /* 0x000000060b067223 */ /* 0x000fc80000000009 */
[----:B------:R-:W-:-:S04]  /*0360*/  FADD R9, R15, R6 ;  /* 0x000000060f097221 */ /* 0x000fc80000000000 */
[----:B0-----:R-:W-:Y:S01]  /*0370*/  FMUL R8, R9, R7 ;  /* 0x0000000709087220 */ /* 0x001fe20000400000 */
[----:B------:R-:W-:-:S03]  /*0380*/  FADD R15, -R15, R9 ;  /* 0x000000090f0f7221 */ /* 0x000fc60000000100 */
[----:B------:R-:W0:Y:S01]  /*0390*/  FRND R11, R8 ;  /* 0x00000008000b7307 */ /* 0x000e220000201000 */
[----:B------:R-:W-:Y:S01]  /*03a0*/  FADD R6, R6, -R15 ;  /* 0x8000000f06067221 */ /* 0x000fe20000000000 */
[-C--:B------:R-:W-:Y:S01]  /*03b0*/  FFMA R9, R9, R7.reuse, -R8 ;  /* 0x0000000709097223 */ /* 0x080fe20000000808 */
[C---:B------:R-:W-:Y:S02]  /*03c0*/  FSETP.GT.AND P1, PT, |R8|.reuse, 152, PT ;  /* 0x431800000800780b */ /* 0x040fe40003f24200 */
[----:B------:R-:W-:Y:S01]  /*03d0*/  FSETP.GEU.AND P2, PT, R8, RZ, PT ;  /* 0x000000ff0800720b */ /* 0x000fe20003f4e000 */
[----:B------:R-:W-:Y:S01]  /*03e0*/  FFMA R9, R6, R7, R9 ;  /* 0x0000000706097223 */ /* 0x000fe20000000009 */
[----:B------:R-:W-:Y:S01]  /*03f0*/  MOV R6, 0x391fcb8e ;  /* 0x391fcb8e00067802 */ /* 0x000fe20000000f00 */
[----:B------:R-:W1:Y:S01]  /*0400*/  F2I.NTZ R12, R8 ;  /* 0x00000008000c7305 */ /* 0x000e620000203100 */
[----:B0-----:R-:W-:Y:S01]  /*0410*/  FADD R10, R8, -R11 ;  /* 0x8000000b080a7221 */ /* 0x001fe20000000000 */
[----:B------:R-:W-:-:S03]  /*0420*/  FSETP.GT.AND P0, PT, R11, RZ, PT ;  /* 0x000000ff0b00720b */ /* 0x000fc60003f04000 */
[----:B------:R-:W-:Y:S01]  /*0430*/  FADD R13, R9, R10 ;  /* 0x0000000a090d7221 */ /* 0x000fe20000000000 */
[----:B------:R-:W-:Y:S01]  /*0440*/  FMUL R9, R7, 0.5 ;  /* 0x3f00000007097820 */ /* 0x000fe20000400000 */
[----:B------:R-:W-:Y:S02]  /*0450*/  SEL R11, RZ, 0x83000000, P0 ;  /* 0x83000000ff0b7807 */ /* 0x000fe40000000000 */
[C---:B------:R-:W-:Y:S01]  /*0460*/  FFMA R10, R13.reuse, R6, 0.0013391353422775864601 ;  /* 0x3aaf85ed0d0a7423 */ /* 0x040fe20000000006 */
[----:B------:R-:W-:Y:S02]  /*0470*/  FSETP.NEU.AND P0, PT, R4, 1, PT ;  /* 0x3f8000000400780b */ /* 0x000fe40003f0d000 */
[----:B------:R-:W0:Y:S01]  /*0480*/  FRND.TRUNC R9, R9 ;  /* 0x0000000900097307 */ /* 0x000e22000020d000 */
[----:B------:R-:W-:Y:S01]  /*0490*/  FFMA R10, R13, R10, 0.0096188392490148544312 ;  /* 0x3c1d98560d0a7423 */ /* 0x000fe2000000000a */
[----:B------:R-:W-:Y:S02]  /*04a0*/  FSETP.EQ.OR P0, PT, R7, RZ, !P0 ;  /* 0x000000ff0700720b */ /* 0x000fe40004702400 */
[----:B------:R-:W-:Y:S01]  /*04b0*/  IADD3 R15, PT, PT, R11, 0x7f000000, RZ ;  /* 0x7f0000000b0f7810 */ /* 0x000fe20007ffe0ff */
[----:B------:R-:W-:Y:S01]  /*04c0*/  FFMA R10, R13, R10, 0.055503588169813156128 ;  /* 0x3d6357bb0d0a7423 */ /* 0x000fe2000000000a */
[----:B-1----:R-:W-:-:S03]  /*04d0*/  LEA R11, R12, -R11, 0x17 ;  /* 0x8000000b0c0b7211 */ /* 0x002fc600078eb8ff */
[----:B------:R-:W-:-:S04]  /*04e0*/  FFMA R10, R13, R10, 0.24022644758224487305 ;  /* 0x3e75fdec0d0a7423 */ /* 0x000fc8000000000a */
[----:B------:R-:W-:Y:S01]  /*04f0*/  FFMA R10, R13, R10, 0.69314718246459960938 ;  /* 0x3f3172180d0a7423 */ /* 0x000fe2000000000a */
[----:B0-----:R-:W-:Y:S01]  /*0500*/  FADD R8, R9, R9 ;  /* 0x0000000909087221 */ /* 0x001fe20000000000 */
[----:B------:R-:W-:Y:S02]  /*0510*/  HFMA2 R9, -RZ, RZ, 1.875, 0 ;  /* 0x3f800000ff097431 */ /* 0x000fe400000001ff */
[----:B------:R-:W-:Y:S01]  /*0520*/  FFMA R10, R13, R10, 1 ;  /* 0x3f8000000d0a7423 */ /* 0x000fe2000000000a */
[----:B------:R-:W-:-:S03]  /*0530*/  FADD R8, -R8, R7 ;  /* 0x0000000708087221 */ /* 0x000fc60000000100 */
[----:B------:R-:W-:-:S04]  /*0540*/  FMUL R10, R10, R15 ;  /* 0x0000000f0a0a7220 */ /* 0x000fc80000400000 */
[----:B------:R-:W-:Y:S01]  /*0550*/  FMUL R10, R10, R11 ;  /* 0x0000000b0a0a7220 */ /* 0x000fe20000400000 */
[----:B------:R-:W-:Y:S01]  /*0560*/  @P1 FSEL R10, RZ, +INF , !P2 ;  /* 0x7f800000ff0a1808 */ /* 0x000fe20005000000 */
[----:B------:R-:W-:Y:S06]  /*0570*/  @P0 BRA `(.L_x_1) ;  /* 0x00000000005c0947 */ /* 0x000fec0003800000 */
[----:B------:R-:W-:-:S04]  /*0580*/  FSETP.NAN.AND P0, PT, |R7|, |R7|, PT ;  /* 0x400000070700720b */ /* 0x000fc80003f08200 */
[----:B------:R-:W-:-:S13]  /*0590*/  FSETP.NUM.AND P0, PT, |R4|, |R4|, !P0 ;  /* 0x400000040400720b */ /* 0x000fda0004707200 */
[----:B------:R-:W-:Y:S01]  /*05a0*/  @!P0 FADD R9, R4, R7 ;  /* 0x0000000704098221 */ /* 0x000fe20000000000 */
[----:B------:R-:W-:Y:S06]  /*05b0*/  @!P0 BRA `(.L_x_1) ;  /* 0x00000000004c8947 */ /* 0x000fec0003800000 */
[----:B------:R-:W-:-:S04]  /*05c0*/  FSETP.NEU.AND P0, PT, |R4|, +INF , PT ;  /* 0x7f8000000400780b */ /* 0x000fc80003f0d200 */
[----:B------:R-:W-:-:S04]  /*05d0*/  FSETP.NEU.AND P0, PT, R4, RZ, P0 ;  /* 0x000000ff0400720b */ /* 0x000fc8000070d000 */
[----:B------:R-:W-:Y:S02]  /*05e0*/  FSETP.GEU.OR P1, PT, R7, RZ, P0 ;  /* 0x000000ff0700720b */ /* 0x000fe4000072e400 */
[----:B------:R-:W-:-:S07]  /*05f0*/  FSETP.NEU.AND P2, PT, |R8|, 1, !P0 ;  /* 0x3f8000000800780b */ /* 0x000fce000474d200 */
[----:B------:R-:W-:-:S05]  /*0600*/  @!P0 FADD R11, R4, R4 ;  /* 0x00000004040b8221 */ /* 0x000fca0000000000 */
[----:B------:R-:W-:-:S04]  /*0610*/  @!P1 LOP3.LUT R11, R11, 0x7f800000, RZ, 0x3c, !PT ;  /* 0x7f8000000b0b9812 */ /* 0x000fc800078e3cff */
[----:B------:R-:W-:-:S04]  /*0620*/  @P2 LOP3.LUT R11, R11, 0x7fffffff, RZ, 0xc0, !PT ;  /* 0x7fffffff0b0b2812 */ /* 0x000fc800078ec0ff */
[----:B------:R-:W-:Y:S01]  /*0630*/  @!P0 MOV R9, R11 ;  /* 0x0000000b00098202 */ /* 0x000fe20000000f00 */
[----:B------:R-:W-:Y:S06]  /*0640*/  @!P0 BRA `(.L_x_1) ;  /* 0x0000000000288947 */ /* 0x000fec0003800000 */
[----:B------:R-:W-:Y:S02]  /*0650*/  FSETP.NEU.AND P0, PT, |R7|, +INF , PT ;  /* 0x7f8000000700780b */ /* 0x000fe40003f0d200 */
[----:B------:R-:W-:-:S13]  /*0660*/  FSETP.EQ.AND P1, PT, R4, -1, PT ;  /* 0xbf8000000400780b */ /* 0x000fda0003f22000 */
[----:B------:R-:W-:Y:S05]  /*0670*/  @!P0 BRA P1, `(.L_x_1) ;  /* 0x00000000001c8947 */ /* 0x000fea0000800000 */
[----:B------:R-:W-:Y:S02]  /*0680*/  FSETP.GEU.AND P1, PT, R4, RZ, PT ;  /* 0x000000ff0400720b */ /* 0x000fe40003f2e000 */
[----:B------:R-:W-:-:S11]  /*0690*/  MOV R9, R10 ;  /* 0x0000000a00097202 */ /* 0x000fd60000000f00 */
[----:B------:R-:W0:Y:S01]  /*06a0*/  @!P1 FRND.FLOOR R4, R7 ;  /* 0x0000000700049307 */ /* 0x000e220000205000 */
[----:B------:R-:W-:Y:S02]  /*06b0*/  @!P1 FSETP.NEU.AND P2, PT, |R8|, 1, PT ;  /* 0x3f8000000800980b */ /* 0x000fe40003f4d200 */
[----:B0-----:R-:W-:Y:S02]  /*06c0*/  @!P1 FSETP.NEU.AND P0, PT, R4, R7, PT ;  /* 0x000000070400920b */ /* 0x001fe40003f0d000 */
[----:B------:R-:W-:-:S04]  /*06d0*/  @!P1 FSEL R4, R10, -R10, P2 ;  /* 0x8000000a0a049208 */ /* 0x000fc80001000000 */
[----:B------:R-:W-:-:S07]  /*06e0*/  @!P1 FSEL R9, R4, +QNAN , !P0 ;  /* 0x7fffffff04099808 */ /* 0x000fce0004000000 */
.L_x_1:
[----:B------:R-:W-:Y:S05]  /*06f0*/  BSYNC.RECONVERGENT B0 ;  /* 0x0000000000007941 */ /* 0x000fea0003800200 */
.L_x_0:
[C---:B-----5:R-:W-:Y:S01]  /*0700*/  FMUL R11, |R0|.reuse, 16777216 ;  /* 0x4b800000000b7820 */ /* 0x060fe20000400200 */
[----:B------:R-:W-:Y:S01]  /*0710*/  FSETP.GEU.AND P0, PT, |R0|, 1.175494350822287508e-38, PT ;  /* 0x008000000000780b */ /* 0x000fe20003f0e200 */
[----:B------:R-:W-:Y:S03]  /*0720*/  BSSY.RECONVERGENT B0, `(.L_x_2) ;  /* 0x0000055000007945 */ /* 0x000fe60003800200 */
[----:B------:R-:W-:Y:S02]  /*0730*/  FSEL R11, R11, |R0|, !P0 ;  /* 0x400000000b0b7208 */ /* 0x000fe40004000000 */
[----:B------:R-:W-:Y:S02]  /*0740*/  FSEL R10, RZ, -24, P0 ;  /* 0xc1c00000ff0a7808 */ /* 0x000fe40000000000 */
[----:B------:R-:W-:-:S04]  /*0750*/  IADD3 R4, PT, PT, R11, -0x3f3504f3, RZ ;  /* 0xc0cafb0d0b047810 */ /* 0x000fc80007ffe0ff */
[----:B------:R-:W-:-:S04]  /*0760*/  LOP3.LUT R4, R4, 0xff800000, RZ, 0xc0, !PT ;  /* 0xff80000004047812 */ /* 0x000fc800078ec0ff */
[----:B------:R-:W-:-:S05]  /*0770*/  IADD3 R11, PT, PT, R11, -R4, RZ ;  /* 0x800000040b0b7210 */ /* 0x000fca0007ffe0ff */
[C---:B------:R-:W-:Y:S01]  /*0780*/  FADD R12, R11.reuse, 1 ;  /* 0x3f8000000b0c7421 */ /* 0x040fe20000000000 */
[----:B------:R-:W-:Y:S01]  /*0790*/  FADD R13, R11, -1 ;  /* 0xbf8000000b0d7421 */ /* 0x000fe20000000000 */
[----:B------:R-:W-:-:S03]  /*07a0*/  I2FP.F32.S32 R11, R4 ;  /* 0x00000004000b7245 */ /* 0x000fc60000201400 */
[----:B------:R-:W-:Y:S01]  /*07b0*/  FADD R15, R13, R13 ;  /* 0x0000000d0d0f7221 */ /* 0x000fe20000000000 */
[----:B------:R-:W0:Y:S01]  /*07c0*/  MUFU.RCP R12, R12 ;  /* 0x0000000c000c7308 */ /* 0x000e220000001000 */
[----:B------:R-:W-:Y:S02]  /*07d0*/  FFMA R11, R11, 1.1920928955078125e-07, R10 ;  /* 0x340000000b0b7823 */ /* 0x000fe4000000000a */
[----:B0-----:R-:W-:-:S04]  /*07e0*/  FMUL R4, R12, R15 ;  /* 0x0000000f0c047220 */ /* 0x001fc80000400000 */
[----:B------:R-:W-:Y:S01]  /*07f0*/  FADD R15, R13, -R4 ;  /* 0x800000040d0f7221 */ /* 0x000fe20000000000 */
[CC--:B------:R-:W-:Y:S01]  /*0800*/  FMUL R14, R4.reuse, R4.reuse ;  /* 0x00000004040e7220 */ /* 0x0c0fe20000400000 */
[----:B------:R-:W-:Y:S02]  /*0810*/  FFMA R10, R4, 1.4426950216293334961, R11 ;  /* 0x3fb8aa3b040a7823 */ /* 0x000fe4000000000b */
[----:B------:R-:W-:Y:S01]  /*0820*/  FADD R16, R15, R15 ;  /* 0x0000000f0f107221 */ /* 0x000fe20000000000 */
[C---:B------:R-:W-:Y:S01]  /*0830*/  FFMA R15, R14.reuse, R5, 0.0032181653659790754318 ;  /* 0x3b52e7db0e0f7423 */ /* 0x040fe20000000005 */
[----:B------:R-:W-:Y:S02]  /*0840*/  FADD R11, R11, -R10 ;  /* 0x8000000a0b0b7221 */ /* 0x000fe40000000000 */
[----:B------:R-:W-:Y:S01]  /*0850*/  FFMA R13, R13, -R4, R16 ;  /* 0x800000040d0d7223 */ /* 0x000fe20000000010 */
[----:B------:R-:W-:Y:S01]  /*0860*/  FFMA R15, R14, R15, 0.018033718690276145935 ;  /* 0x3c93bb730e0f7423 */ /* 0x000fe2000000000f */
[----:B------:R-:W-:-:S02]  /*0870*/  FFMA R16, R4, 1.4426950216293334961, R11 ;  /* 0x3fb8aa3b04107823 */ /* 0x000fc4000000000b */
        /* <DEDUP_REMOVED lines=9> */
[----:B------:R-:W-:Y:S01]  /*0910*/  FMUL R4, R11, R7 ;  /* 0x000000070b047220 */ /* 0x000fe20000400000 */
[----:B------:R-:W-:-:S03]  /*0920*/  FADD R10, -R10, R11 ;  /* 0x0000000b0a0a7221 */ /* 0x000fc60000000100 */
[----:B------:R-:W0:Y:S01]  /*0930*/  FRND R17, R4 ;  /* 0x0000000400117307 */ /* 0x000e220000201000 */
[----:B------:R-:W-:Y:S01]  /*0940*/  FADD R12, R15, -R10 ;  /* 0x8000000a0f0c7221 */ /* 0x000fe20000000000 */
[-C--:B------:R-:W-:Y:S01]  /*0950*/  FFMA R13, R11, R7.reuse, -R4 ;  /* 0x000000070b0d7223 */ /* 0x080fe20000000804 */
[C---:B------:R-:W-:Y:S01]  /*0960*/  FSETP.GT.AND P1, PT, |R4|.reuse, 152, PT ;  /* 0x431800000400780b */ /* 0x040fe20003f24200 */
[----:B------:R-:W1:Y:S01]  /*0970*/  LDC.64 R10, c[0x0][0x388] ;  /* 0x0000e200ff0a7b82 */ /* 0x000e620000000a00 */
[----:B------:R-:W-:Y:S01]  /*0980*/  FSETP.GEU.AND P2, PT, R4, RZ, PT ;  /* 0x000000ff0400720b */ /* 0x000fe20003f4e000 */
[----:B------:R-:W-:Y:S02]  /*0990*/  FFMA R12, R12, R7, R13 ;  /* 0x000000070c0c7223 */ /* 0x000fe4000000000d */
[----:B------:R-:W2:Y:S01]  /*09a0*/  F2I.NTZ R14, R4 ;  /* 0x00000004000e7305 */ /* 0x000ea20000203100 */
[----:B0-----:R-:W-:Y:S01]  /*09b0*/  FADD R13, R4, -R17 ;  /* 0x80000011040d7221 */ /* 0x001fe20000000000 */
[----:B------:R-:W-:-:S03]  /*09c0*/  FSETP.GT.AND P0, PT, R17, RZ, PT ;  /* 0x000000ff1100720b */ /* 0x000fc60003f04000 */
[----:B------:R-:W-:-:S04]  /*09d0*/  FADD R13, R12, R13 ;  /* 0x0000000d0c0d7221 */ /* 0x000fc80000000000 */
[----:B------:R-:W-:-:S04]  /*09e0*/  FFMA R12, R13, R6, 0.0013391353422775864601 ;  /* 0x3aaf85ed0d0c7423 */ /* 0x000fc80000000006 */
[----:B------:R-:W-:Y:S01]  /*09f0*/  FFMA R12, R13, R12, 0.0096188392490148544312 ;  /* 0x3c1d98560d0c7423 */ /* 0x000fe2000000000c */
[----:B-1----:R-:W-:Y:S01]  /*0a00*/  IMAD.WIDE R10, R3, 0xc, R10 ;  /* 0x0000000c030a7825 */ /* 0x002fe200078e020a */
[----:B------:R-:W-:-:S03]  /*0a10*/  SEL R3, RZ, 0x83000000, P0 ;  /* 0x83000000ff037807 */ /* 0x000fc60000000000 */
[C---:B------:R-:W-:Y:S01]  /*0a20*/  FFMA R12, R13.reuse, R12, 0.055503588169813156128 ;  /* 0x3d6357bb0d0c7423 */ /* 0x040fe2000000000c */
[----:B------:R-:W-:Y:S01]  /*0a30*/  FSETP.NEU.AND P0, PT, R0, 1, PT ;  /* 0x3f8000000000780b */ /* 0x000fe20003f0d000 */
[----:B------:R0:W-:Y:S02]  /*0a40*/  STG.E desc[UR4][R10.64], R9 ;  /* 0x000000090a007986 */ /* 0x0001e4000c101904 */
[----:B------:R-:W-:Y:S01]  /*0a50*/  FFMA R12, R13, R12, 0.24022644758224487305 ;  /* 0x3e75fdec0d0c7423 */ /* 0x000fe2000000000c */
[----:B------:R-:W-:-:S03]  /*0a60*/  FSETP.EQ.OR P0, PT, R7, RZ, !P0 ;  /* 0x000000ff0700720b */ /* 0x000fc60004702400 */
[----:B------:R-:W-:-:S04]  /*0a70*/  FFMA R12, R13, R12, 0.69314718246459960938 ;  /* 0x3f3172180d0c7423 */ /* 0x000fc8000000000c */
[----:B------:R-:W-:Y:S01]  /*0a80*/  FFMA R12, R13, R12, 1 ;  /* 0x3f8000000d0c7423 */ /* 0x000fe2000000000c */
[----:B------:R-:W-:Y:S02]  /*0a90*/  IADD3 R13, PT, PT, R3, 0x7f000000, RZ ;  /* 0x7f000000030d7810 */ /* 0x000fe40007ffe0ff */
[----:B--2---:R-:W-:-:S03]  /*0aa0*/  LEA R3, R14, -R3, 0x17 ;  /* 0x800000030e037211 */ /* 0x004fc600078eb8ff */
[----:B------:R-:W-:-:S04]  /*0ab0*/  FMUL R12, R12, R13 ;  /* 0x0000000d0c0c7220 */ /* 0x000fc80000400000 */
[----:B------:R-:W-:Y:S01]  /*0ac0*/  FMUL R12, R12, R3 ;  /* 0x000000030c0c7220 */ /* 0x000fe20000400000 */
[----:B------:R-:W-:Y:S01]  /*0ad0*/  HFMA2 R3, -RZ, RZ, 1.875, 0 ;  /* 0x3f800000ff037431 */ /* 0x000fe200000001ff */
[----:B------:R-:W-:Y:S01]  /*0ae0*/  @P1 FSEL R12, RZ, +INF , !P2 ;  /* 0x7f800000ff0c1808 */ /* 0x000fe20005000000 */
[----:B0-----:R-:W-:Y:S06]  /*0af0*/  @P0 BRA `(.L_x_3) ;  /* 0x00000000005c0947 */ /* 0x001fec0003800000 */
        /* <DEDUP_REMOVED lines=23> */
.L_x_3:
[----:B------:R-:W-:Y:S05]  /*0c70*/  BSYNC.RECONVERGENT B0 ;  /* 0x0000000000007941 */ /* 0x000fea0003800200 */
.L_x_2:
[C---:B------:R-:W-:Y:S01]  /*0c80*/  FMUL R9, |R2|.reuse, 16777216 ;  /* 0x4b80000002097820 */ /* 0x040fe20000400200 */
[----:B------:R-:W-:Y:S01]  /*0c90*/  FSETP.GEU.AND P0, PT, |R2|, 1.175494350822287508e-38, PT ;  /* 0x008000000200780b */ /* 0x000fe20003f0e200 */
[----:B------:R0:W-:Y:S01]  /*0ca0*/  STG.E desc[UR4][R10.64+0x4], R3 ;  /* 0x000004030a007986 */ /* 0x0001e2000c101904 */
[----:B------:R-:W-:Y:S02]  /*0cb0*/  BSSY.RECONVERGENT B0, `(.L_x_4) ;  /* 0x0000052000007945 */ /* 0x000fe40003800200 */
        /* <DEDUP_REMOVED lines=9> */
[----:B------:R-:W1:Y:S01]  /*0d50*/  MUFU.RCP R12, R12 ;  /* 0x0000000c000c7308 */ /* 0x000e620000001000 */
[----:B------:R-:W-:Y:S02]  /*0d60*/  FFMA R9, R9, 1.1920928955078125e-07, R4 ;  /* 0x3400000009097823 */ /* 0x000fe40000000004 */
[----:B-1----:R-:W-:-:S04]  /*0d70*/  FMUL R0, R12, R15 ;  /* 0x0000000f0c007220 */ /* 0x002fc80000400000 */
        /* <DEDUP_REMOVED lines=20> */
[----:B------:R-:W1:Y:S01]  /*0ec0*/  FRND R12, R9 ;  /* 0x00000009000c7307 */ /* 0x000e620000201000 */
[----:B------:R-:W-:Y:S01]  /*0ed0*/  FADD R4, R5, -R4 ;  /* 0x8000000405047221 */ /* 0x000fe20000000000 */
[-C--:B------:R-:W-:Y:S01]  /*0ee0*/  FFMA R5, R0, R7.reuse, -R9 ;  /* 0x0000000700057223 */ /* 0x080fe20000000809 */
[C---:B------:R-:W-:Y:S02]  /*0ef0*/  FSETP.GT.AND P1, PT, |R9|.reuse, 152, PT ;  /* 0x431800000900780b */ /* 0x040fe40003f24200 */
[C---:B------:R-:W-:Y:S01]  /*0f00*/  FSETP.GEU.AND P2, PT, R9.reuse, RZ, PT ;  /* 0x000000ff0900720b */ /* 0x040fe20003f4e000 */
[----:B------:R-:W-:Y:S02]  /*0f10*/  FFMA R4, R4, R7, R5 ;  /* 0x0000000704047223 */ /* 0x000fe40000000005 */
[----:B------:R-:W2:Y:S01]  /*0f20*/  F2I.NTZ R0, R9 ;  /* 0x0000000900007305 */ /* 0x000ea20000203100 */
[----:B-1----:R-:W-:Y:S01]  /*0f30*/  FADD R5, R9, -R12 ;  /* 0x8000000c09057221 */ /* 0x002fe20000000000 */
[----:B------:R-:W-:-:S03]  /*0f40*/  FSETP.GT.AND P0, PT, R12, RZ, PT ;  /* 0x000000ff0c00720b */ /* 0x000fc60003f04000 */
[----:B------:R-:W-:Y:S01]  /*0f50*/  FADD R5, R4, R5 ;  /* 0x0000000504057221 */ /* 0x000fe20000000000 */
[----:B------:R-:W-:Y:S02]  /*0f60*/  SEL R13, RZ, 0x83000000, P0 ;  /* 0x83000000ff0d7807 */ /* 0x000fe40000000000 */
[----:B------:R-:W-:Y:S01]  /*0f70*/  FSETP.NEU.AND P0, PT, R2, 1, PT ;  /* 0x3f8000000200780b */ /* 0x000fe20003f0d000 */
[----:B------:R-:W-:Y:S01]  /*0f80*/  FFMA R6, R5, R6, 0.0013391353422775864601 ;  /* 0x3aaf85ed05067423 */ /* 0x000fe20000000006 */
[----:B--2---:R-:W-:Y:S02]  /*0f90*/  LEA R0, R0, -R13, 0x17 ;  /* 0x8000000d00007211 */ /* 0x004fe400078eb8ff */
[----:B------:R-:W-:Y:S01]  /*0fa0*/  FSETP.EQ.OR P0, PT, R7, RZ, !P0 ;  /* 0x000000ff0700720b */ /* 0x000fe20004702400 */
[----:B------:R-:W-:-:S04]  /*0fb0*/  FFMA R6, R5, R6, 0.0096188392490148544312 ;  /* 0x3c1d985605067423 */ /* 0x000fc80000000006 */
[----:B------:R-:W-:-:S04]  /*0fc0*/  FFMA R6, R5, R6, 0.055503588169813156128 ;  /* 0x3d6357bb05067423 */ /* 0x000fc80000000006 */
[----:B------:R-:W-:-:S04]  /*0fd0*/  FFMA R6, R5, R6, 0.24022644758224487305 ;  /* 0x3e75fdec05067423 */ /* 0x000fc80000000006 */
[----:B------:R-:W-:-:S04]  /*0fe0*/  FFMA R6, R5, R6, 0.69314718246459960938 ;  /* 0x3f31721805067423 */ /* 0x000fc80000000006 */
[----:B------:R-:W-:Y:S01]  /*0ff0*/  FFMA R6, R5, R6, 1 ;  /* 0x3f80000005067423 */ /* 0x000fe20000000006 */
[----:B------:R-:W-:-:S05]  /*1000*/  IADD3 R5, PT, PT, R13, 0x7f000000, RZ ;  /* 0x7f0000000d057810 */ /* 0x000fca0007ffe0ff */
        /* <DEDUP_REMOVED lines=24> */
[----:B------:R-:W-:-:S04]  /*1190*/  @!P0 FSETP.NEU.AND P1, PT, |R8|, 1, PT ;  /* 0x3f8000000800880b */ /* 0x000fc80003f2d200 */
[----:B------:R-:W-:Y:S02]  /*11a0*/  @!P0 FSEL R0, R0, -R0, P1 ;  /* 0x8000000000008208 */ /* 0x000fe40000800000 */
[----:B0-----:R-:W-:-:S04]  /*11b0*/  @!P0 FSETP.NEU.AND P2, PT, R2, R7, PT ;  /* 0x000000070200820b */ /* 0x001fc80003f4d000 */
[----:B------:R-:W-:-:S09]  /*11c0*/  @!P0 FSEL R5, R0, +QNAN , !P2 ;  /* 0x7fffffff00058808 */ /* 0x000fd20005000000 */
.L_x_5:
[----:B------:R-:W-:Y:S05]  /*11d0*/  BSYNC.RECONVERGENT B0 ;  /* 0x0000000000007941 */ /* 0x000fea0003800200 */
.L_x_4:
[----:B------:R-:W-:Y:S01]  /*11e0*/  STG.E desc[UR4][R10.64+0x8], R5 ;  /* 0x000008050a007986 */ /* 0x000fe2000c101904 */
[----:B------:R-:W-:Y:S05]  /*11f0*/  EXIT ;  /* 0x000000000000794d */ /* 0x000fea0003800000 */
.L_x_6:
[----:B------:R-:W-:-:S00]  /*1200*/  BRA `(.L_x_6) ;  /* 0xfffffffc00fc7947 */ /* 0x000fc0000383ffff */
[----:B------:R-:W-:-:S00]  /*1210*/  NOP ;  /* 0x0000000000007918 */ /* 0x000fc00000000000 */
        /* <DEDUP_REMOVED lines=14> */
.L_x_7:


//--------------------- .nv.shared.reserved.0     --------------------------
	.section	.nv.shared.reserved.0,"aw",@nobits
	.weak		__nv_reservedSMEM_offset_0_alias
	.size		__nv_reservedSMEM_offset_0_alias, 0, 64
	.other		__nv_reservedSMEM_offset_0_alias,@"STO_CUDA_RESERVED_SHARED STV_DEFAULT"
__nv_reservedSMEM_offset_0_alias:
	.zero		0
	.zero		64


//--------------------- .nv.constant0.gamma_transform_2 --------------------------
	.section	.nv.constant0.gamma_transform_2,"a",@progbits
	.sectionflags	@""
	.align	4
.nv.constant0.gamma_transform_2:
	.zero		924


//--------------------- SYMBOLS --------------------------

	.type		.nv.reservedSmem.offset0,@object
	.size		.nv.reservedSmem.offset0,0x4
